//
// Generated by NVIDIA NVVM Compiler
//
// Compiler Build ID: CL-36424714
// Cuda compilation tools, release 13.0, V13.0.88
// Based on NVVM 20.0.0
//

.version 9.0
.target sm_100
.address_size 64

	// .globl	_Z14vector_add_gpuPfS_S_i

.visible .entry _Z14vector_add_gpuPfS_S_i(
	.param .u64 .ptr .align 1 _Z14vector_add_gpuPfS_S_i_param_0,
	.param .u64 .ptr .align 1 _Z14vector_add_gpuPfS_S_i_param_1,
	.param .u64 .ptr .align 1 _Z14vector_add_gpuPfS_S_i_param_2,
	.param .u32 _Z14vector_add_gpuPfS_S_i_param_3
)
{
	.reg .pred 	%p<2>;
	.reg .b32 	%r<6>;
	.reg .b32 	%f<4>;
	.reg .b64 	%rd<11>;

	ld.param.u64 	%rd1, [_Z14vector_add_gpuPfS_S_i_param_0];
	ld.param.u64 	%rd2, [_Z14vector_add_gpuPfS_S_i_param_1];
	ld.param.u64 	%rd3, [_Z14vector_add_gpuPfS_S_i_param_2];
	ld.param.u32 	%r2, [_Z14vector_add_gpuPfS_S_i_param_3];
	mov.u32 	%r3, %ctaid.x;
	mov.u32 	%r4, %ntid.x;
	mov.u32 	%r5, %tid.x;
	mad.lo.s32 	%r1, %r3, %r4, %r5;
	setp.ge.s32 	%p1, %r1, %r2;
	@%p1 bra 	$L__BB0_2;
	cvta.to.global.u64 	%rd4, %rd1;
	cvta.to.global.u64 	%rd5, %rd2;
	cvta.to.global.u64 	%rd6, %rd3;
	mul.wide.s32 	%rd7, %r1, 4;
	add.s64 	%rd8, %rd4, %rd7;
	ld.global.f32 	%f1, [%rd8];
	add.s64 	%rd9, %rd5, %rd7;
	ld.global.f32 	%f2, [%rd9];
	add.f32 	%f3, %f1, %f2;
	add.s64 	%rd10, %rd6, %rd7;
	st.global.f32 	[%rd10], %f3;
$L__BB0_2:
	ret;

}
	// .globl	_Z17vector_add_gpu_3dPfS_S_iii
.visible .entry _Z17vector_add_gpu_3dPfS_S_iii(
	.param .u64 .ptr .align 1 _Z17vector_add_gpu_3dPfS_S_iii_param_0,
	.param .u64 .ptr .align 1 _Z17vector_add_gpu_3dPfS_S_iii_param_1,
	.param .u64 .ptr .align 1 _Z17vector_add_gpu_3dPfS_S_iii_param_2,
	.param .u32 _Z17vector_add_gpu_3dPfS_S_iii_param_3,
	.param .u32 _Z17vector_add_gpu_3dPfS_S_iii_param_4,
	.param .u32 _Z17vector_add_gpu_3dPfS_S_iii_param_5
)
{
	.reg .pred 	%p<7>;
	.reg .b32 	%r<22>;
	.reg .b32 	%f<4>;
	.reg .b64 	%rd<11>;

	ld.param.u64 	%rd1, [_Z17vector_add_gpu_3dPfS_S_iii_param_0];
	ld.param.u64 	%rd2, [_Z17vector_add_gpu_3dPfS_S_iii_param_1];
	ld.param.u64 	%rd3, [_Z17vector_add_gpu_3dPfS_S_iii_param_2];
	ld.param.u32 	%r5, [_Z17vector_add_gpu_3dPfS_S_iii_param_3];
	ld.param.u32 	%r8, [_Z17vector_add_gpu_3dPfS_S_iii_param_4];
	ld.param.u32 	%r7, [_Z17vector_add_gpu_3dPfS_S_iii_param_5];
	mov.u32 	%r9, %ctaid.x;
	mov.u32 	%r10, %ntid.x;
	mov.u32 	%r11, %tid.x;
	mad.lo.s32 	%r1, %r9, %r10, %r11;
	mov.u32 	%r12, %ctaid.y;
	mov.u32 	%r13, %ntid.y;
	mov.u32 	%r14, %tid.y;
	mad.lo.s32 	%r15, %r12, %r13, %r14;
	mov.u32 	%r16, %ctaid.z;
	mov.u32 	%r17, %ntid.z;
	mov.u32 	%r18, %tid.z;
	mad.lo.s32 	%r3, %r16, %r17, %r18;
	setp.ge.s32 	%p1, %r1, %r5;
	setp.ge.s32 	%p2, %r15, %r8;
	or.pred  	%p3, %p1, %p2;
	setp.ge.s32 	%p4, %r3, %r7;
	or.pred  	%p5, %p3, %p4;
	@%p5 bra 	$L__BB1_3;
	mad.lo.s32 	%r19, %r8, %r3, %r15;
	mad.lo.s32 	%r4, %r19, %r5, %r1;
	mul.lo.s32 	%r20, %r8, %r5;
	mul.lo.s32 	%r21, %r20, %r7;
	setp.ge.s32 	%p6, %r4, %r21;
	@%p6 bra 	$L__BB1_3;
	cvta.to.global.u64 	%rd4, %rd1;
	mul.wide.s32 	%rd5, %r4, 4;
	add.s64 	%rd6, %rd4, %rd5;
	ld.global.f32 	%f1, [%rd6];
	cvta.to.global.u64 	%rd7, %rd2;
	add.s64 	%rd8, %rd7, %rd5;
	ld.global.f32 	%f2, [%rd8];
	add.f32 	%f3, %f1, %f2;
	cvta.to.global.u64 	%rd9, %rd3;
	add.s64 	%rd10, %rd9, %rd5;
	st.global.f32 	[%rd10], %f3;
$L__BB1_3:
	ret;

}


// ===== COMPILED SASS (sm_100) =====

	.target	sm_100

	.elftype	@"ET_EXEC"


//--------------------- .note.nv.tkinfo           --------------------------
	.section	.note.nv.tkinfo,"",@"SHT_NOTE"
	.sectionflags	@"SHF_NOTE_NV_TKINFO"
	.tkinfo
        /*0018*/ 	.word	0x00000002
        /*0030*/ 	.string	""
        /*0030*/ 	.string	"ptxas"
        /*0030*/ 	.string	"Cuda compilation tools, release 13.0, V13.0.88"
        /*0030*/ 	.string	"Build cuda_13.0.r13.0/compiler.36424714_0"
        /*0030*/ 	.string	"-arch sm_100 -m 64 "



//--------------------- .note.nv.cuinfo           --------------------------
	.section	.note.nv.cuinfo,"",@"SHT_NOTE"
	.sectionflags	@"SHF_NOTE_NV_CUINFO"
        /*0018*/ 	.short	0x0002
        /*001a*/ 	.short	0x0064
        /*001c*/ 	.short	0x0082
	.zero		2


//--------------------- .nv.info                  --------------------------
	.section	.nv.info,"",@"SHT_CUDA_INFO"
	.align	4


	//----- nvinfo : EIATTR_REGCOUNT
	.align		4
        /*0000*/ 	.byte	0x04, 0x2f
        /*0002*/ 	.short	(.L_1 - .L_0)
	.align		4
.L_0:
        /*0004*/ 	.word	index@(_Z14vector_add_gpuPfS_S_i)
        /*0008*/ 	.word	0x0000000c


	//----- nvinfo : EIATTR_FRAME_SIZE
	.align		4
.L_1:
        /*000c*/ 	.byte	0x04, 0x11
        /*000e*/ 	.short	(.L_3 - .L_2)
	.align		4
.L_2:
        /*0010*/ 	.word	index@(_Z14vector_add_gpuPfS_S_i)
        /*0014*/ 	.word	0x00000000


	//----- nvinfo : EIATTR_REGCOUNT
	.align		4
.L_3:
        /*0018*/ 	.byte	0x04, 0x2f
        /*001a*/ 	.short	(.L_5 - .L_4)
	.align		4
.L_4:
        /*001c*/ 	.word	index@(_Z17vector_add_gpu_3dPfS_S_iii)
        /*0020*/ 	.word	0x0000000c


	//----- nvinfo : EIATTR_FRAME_SIZE
	.align		4
.L_5:
        /*0024*/ 	.byte	0x04, 0x11
        /*0026*/ 	.short	(.L_7 - .L_6)
	.align		4
.L_6:
        /*0028*/ 	.word	index@(_Z17vector_add_gpu_3dPfS_S_iii)
        /*002c*/ 	.word	0x00000000


	//----- nvinfo : EIATTR_MIN_STACK_SIZE
	.align		4
.L_7:
        /*0030*/ 	.byte	0x04, 0x12
        /*0032*/ 	.short	(.L_9 - .L_8)
	.align		4
.L_8:
        /*0034*/ 	.word	index@(_Z17vector_add_gpu_3dPfS_S_iii)
        /*0038*/ 	.word	0x00000000


	//----- nvinfo : EIATTR_MIN_STACK_SIZE
	.align		4
.L_9:
        /*003c*/ 	.byte	0x04, 0x12
        /*003e*/ 	.short	(.L_11 - .L_10)
	.align		4
.L_10:
        /*0040*/ 	.word	index@(_Z14vector_add_gpuPfS_S_i)
        /*0044*/ 	.word	0x00000000
.L_11:


//--------------------- .nv.compat                --------------------------
	.section	.nv.compat,"",@"SHT_CUDA_COMPAT_INFO"
	.align	4
        /*0000*/ 	.byte	0x02, 0x09, 0x00, 0x00, 0x02, 0x02, 0x01, 0x00, 0x02, 0x05, 0x05, 0x00, 0x03, 0x07, 0x01, 0x01
        /*0010*/ 	.byte	0x02, 0x03, 0x00, 0x00, 0x02, 0x06, 0x01, 0x00, 0x04, 0x0b, 0x08, 0x00, 0x09, 0x00, 0x00, 0x00
        /*0020*/ 	.byte	0x00, 0x00, 0x00, 0x00


//--------------------- .nv.info._Z17vector_add_gpu_3dPfS_S_iii --------------------------
	.section	.nv.info._Z17vector_add_gpu_3dPfS_S_iii,"",@"SHT_CUDA_INFO"
	.sectionflags	@""
	.align	4


	//----- nvinfo : EIATTR_CUDA_API_VERSION
	.align		4
        /*0000*/ 	.byte	0x04, 0x37
        /*0002*/ 	.short	(.L_13 - .L_12)
.L_12:
        /*0004*/ 	.word	0x00000082


	//----- nvinfo : EIATTR_KPARAM_INFO
	.align		4
.L_13:
        /*0008*/ 	.byte	0x04, 0x17
        /*000a*/ 	.short	(.L_15 - .L_14)
.L_14:
        /*000c*/ 	.word	0x00000000
        /*0010*/ 	.short	0x0005
        /*0012*/ 	.short	0x0020
        /*0014*/ 	.byte	0x00, 0xf0, 0x11, 0x00


	//----- nvinfo : EIATTR_KPARAM_INFO
	.align		4
.L_15:
        /*0018*/ 	.byte	0x04, 0x17
        /*001a*/ 	.short	(.L_17 - .L_16)
.L_16:
        /*001c*/ 	.word	0x00000000
        /*0020*/ 	.short	0x0004
        /*0022*/ 	.short	0x001c
        /*0024*/ 	.byte	0x00, 0xf0, 0x11, 0x00


	//----- nvinfo : EIATTR_KPARAM_INFO
	.align		4
.L_17:
        /*0028*/ 	.byte	0x04, 0x17
        /*002a*/ 	.short	(.L_19 - .L_18)
.L_18:
        /*002c*/ 	.word	0x00000000
        /*0030*/ 	.short	0x0003
        /*0032*/ 	.short	0x0018
        /*0034*/ 	.byte	0x00, 0xf0, 0x11, 0x00


	//----- nvinfo : EIATTR_KPARAM_INFO
	.align		4
.L_19:
        /*0038*/ 	.byte	0x04, 0x17
        /*003a*/ 	.short	(.L_21 - .L_20)
.L_20:
        /*003c*/ 	.word	0x00000000
        /*0040*/ 	.short	0x0002
        /*0042*/ 	.short	0x0010
        /*0044*/ 	.byte	0x00, 0xf5, 0x21, 0x00


	//----- nvinfo : EIATTR_KPARAM_INFO
	.align		4
.L_21:
        /*0048*/ 	.byte	0x04, 0x17
        /*004a*/ 	.short	(.L_23 - .L_22)
.L_22:
        /*004c*/ 	.word	0x00000000
        /*0050*/ 	.short	0x0001
        /*0052*/ 	.short	0x0008
        /*0054*/ 	.byte	0x00, 0xf5, 0x21, 0x00


	//----- nvinfo : EIATTR_KPARAM_INFO
	.align		4
.L_23:
        /*0058*/ 	.byte	0x04, 0x17
        /*005a*/ 	.short	(.L_25 - .L_24)
.L_24:
        /*005c*/ 	.word	0x00000000
        /*0060*/ 	.short	0x0000
        /*0062*/ 	.short	0x0000
        /*0064*/ 	.byte	0x00, 0xf5, 0x21, 0x00


	//----- nvinfo : EIATTR_SPARSE_MMA_MASK
	.align		4
.L_25:
        /*0068*/ 	.byte	0x03, 0x50
        /*006a*/ 	.short	0x0000


	//----- nvinfo : EIATTR_MAXREG_COUNT
	.align		4
        /*006c*/ 	.byte	0x03, 0x1b
        /*006e*/ 	.short	0x00ff


	//----- nvinfo : EIATTR_MERCURY_ISA_VERSION
	.align		4
        /*0070*/ 	.byte	0x03, 0x5f
        /*0072*/ 	.short	0x0101


	//----- nvinfo : EIATTR_VRC_CTA_INIT_COUNT
	.align		4
        /*0074*/ 	.byte	0x02, 0x4a
	.zero		1
	.zero		1


	//----- nvinfo : EIATTR_EXIT_INSTR_OFFSETS
	.align		4
        /*0078*/ 	.byte	0x04, 0x1c
        /*007a*/ 	.short	(.L_27 - .L_26)


	//   ....[0]....
.L_26:
        /*007c*/ 	.word	0x00000120


	//   ....[1]....
        /*0080*/ 	.word	0x00000180


	//   ....[2]....
        /*0084*/ 	.word	0x00000240


	//----- nvinfo : EIATTR_CBANK_PARAM_SIZE
	.align		4
.L_27:
        /*0088*/ 	.byte	0x03, 0x19
        /*008a*/ 	.short	0x0024


	//----- nvinfo : EIATTR_PARAM_CBANK
	.align		4
        /*008c*/ 	.byte	0x04, 0x0a
        /*008e*/ 	.short	(.L_29 - .L_28)
	.align		4
.L_28:
        /*0090*/ 	.word	index@(.nv.constant0._Z17vector_add_gpu_3dPfS_S_iii)
        /*0094*/ 	.short	0x0380
        /*0096*/ 	.short	0x0024


	//----- nvinfo : EIATTR_SW_WAR
	.align		4
.L_29:
        /*0098*/ 	.byte	0x04, 0x36
        /*009a*/ 	.short	(.L_31 - .L_30)
.L_30:
        /*009c*/ 	.word	0x00000008
.L_31:


//--------------------- .nv.info._Z14vector_add_gpuPfS_S_i --------------------------
	.section	.nv.info._Z14vector_add_gpuPfS_S_i,"",@"SHT_CUDA_INFO"
	.sectionflags	@""
	.align	4


	//----- nvinfo : EIATTR_CUDA_API_VERSION
	.align		4
        /*0000*/ 	.byte	0x04, 0x37
        /*0002*/ 	.short	(.L_33 - .L_32)
.L_32:
        /*0004*/ 	.word	0x00000082


	//----- nvinfo : EIATTR_KPARAM_INFO
	.align		4
.L_33:
        /*0008*/ 	.byte	0x04, 0x17
        /*000a*/ 	.short	(.L_35 - .L_34)
.L_34:
        /*000c*/ 	.word	0x00000000
        /*0010*/ 	.short	0x0003
        /*0012*/ 	.short	0x0018
        /*0014*/ 	.byte	0x00, 0xf0, 0x11, 0x00


	//----- nvinfo : EIATTR_KPARAM_INFO
	.align		4
.L_35:
        /*0018*/ 	.byte	0x04, 0x17
        /*001a*/ 	.short	(.L_37 - .L_36)
.L_36:
        /*001c*/ 	.word	0x00000000
        /*0020*/ 	.short	0x0002
        /*0022*/ 	.short	0x0010
        /*0024*/ 	.byte	0x00, 0xf5, 0x21, 0x00


	//----- nvinfo : EIATTR_KPARAM_INFO
	.align		4
.L_37:
        /*0028*/ 	.byte	0x04, 0x17
        /*002a*/ 	.short	(.L_39 - .L_38)
.L_38:
        /*002c*/ 	.word	0x00000000
        /*0030*/ 	.short	0x0001
        /*0032*/ 	.short	0x0008
        /*0034*/ 	.byte	0x00, 0xf5, 0x21, 0x00


	//----- nvinfo : EIATTR_KPARAM_INFO
	.align		4
.L_39:
        /*0038*/ 	.byte	0x04, 0x17
        /*003a*/ 	.short	(.L_41 - .L_40)
.L_40:
        /*003c*/ 	.word	0x00000000
        /*0040*/ 	.short	0x0000
        /*0042*/ 	.short	0x0000
        /*0044*/ 	.byte	0x00, 0xf5, 0x21, 0x00


	//----- nvinfo : EIATTR_SPARSE_MMA_MASK
	.align		4
.L_41:
        /*0048*/ 	.byte	0x03, 0x50
        /*004a*/ 	.short	0x0000


	//----- nvinfo : EIATTR_MAXREG_COUNT
	.align		4
        /*004c*/ 	.byte	0x03, 0x1b
        /*004e*/ 	.short	0x00ff


	//----- nvinfo : EIATTR_MERCURY_ISA_VERSION
	.align		4
        /*0050*/ 	.byte	0x03, 0x5f
        /*0052*/ 	.short	0x0101


	//----- nvinfo : EIATTR_VRC_CTA_INIT_COUNT
	.align		4
        /*0054*/ 	.byte	0x02, 0x4a
	.zero		1
	.zero		1


	//----- nvinfo : EIATTR_EXIT_INSTR_OFFSETS
	.align		4
        /*0058*/ 	.byte	0x04, 0x1c
        /*005a*/ 	.short	(.L_43 - .L_42)


	//   ....[0]....
.L_42:
        /*005c*/ 	.word	0x00000070


	//   ....[1]....
        /*0060*/ 	.word	0x00000130


	//----- nvinfo : EIATTR_CBANK_PARAM_SIZE
	.align		4
.L_43:
        /*0064*/ 	.byte	0x03, 0x19
        /*0066*/ 	.short	0x001c


	//----- nvinfo : EIATTR_PARAM_CBANK
	.align		4
        /*0068*/ 	.byte	0x04, 0x0a
        /*006a*/ 	.short	(.L_45 - .L_44)
	.align		4
.L_44:
        /*006c*/ 	.word	index@(.nv.constant0._Z14vector_add_gpuPfS_S_i)
        /*0070*/ 	.short	0x0380
        /*0072*/ 	.short	0x001c


	//----- nvinfo : EIATTR_SW_WAR
	.align		4
.L_45:
        /*0074*/ 	.byte	0x04, 0x36
        /*0076*/ 	.short	(.L_47 - .L_46)
.L_46:
        /*0078*/ 	.word	0x00000008
.L_47:


//--------------------- .nv.callgraph             --------------------------
	.section	.nv.callgraph,"",@"SHT_CUDA_CALLGRAPH"
	.align	4
	.sectionentsize	8
	.align		4
        /*0000*/ 	.word	0x00000000
	.align		4
        /*0004*/ 	.word	0xffffffff
	.align		4
        /*0008*/ 	.word	0x00000000
	.align		4
        /*000c*/ 	.word	0xfffffffe
	.align		4
        /*0010*/ 	.word	0x00000000
	.align		4
        /*0014*/ 	.word	0xfffffffd
	.align		4
        /*0018*/ 	.word	0x00000000
	.align		4
        /*001c*/ 	.word	0xfffffffc


//--------------------- .text._Z17vector_add_gpu_3dPfS_S_iii --------------------------
	.section	.text._Z17vector_add_gpu_3dPfS_S_iii,"ax",@progbits
	.align	128
        .global         _Z17vector_add_gpu_3dPfS_S_iii
        .type           _Z17vector_add_gpu_3dPfS_S_iii,@function
        .size           _Z17vector_add_gpu_3dPfS_S_iii,(.L_x_2 - _Z17vector_add_gpu_3dPfS_S_iii)
        .other          _Z17vector_add_gpu_3dPfS_S_iii,@"STO_CUDA_ENTRY STV_DEFAULT"
_Z17vector_add_gpu_3dPfS_S_iii:
.text._Z17vector_add_gpu_3dPfS_S_iii:
[----:B------:R-:W-:Y:S01]  /*0000*/  LDC R1, c[0x0][0x37c] ;  /* 0x0000df00ff017b82 */ /* 0x000fe20000000800 */
[----:B------:R-:W0:Y:S07]  /*0010*/  S2R R5, SR_TID.Y ;  /* 0x0000000000057919 */ /* 0x000e2e0000002200 */
[----:B------:R-:W1:Y:S01]  /*0020*/  LDC R0, c[0x0][0x360] ;  /* 0x0000d800ff007b82 */ /* 0x000e620000000800 */
[----:B------:R-:W2:Y:S01]  /*0030*/  LDCU.64 UR8, c[0x0][0x398] ;  /* 0x00007300ff0877ac */ /* 0x000ea20008000a00 */
[----:B------:R-:W1:Y:S01]  /*0040*/  S2R R3, SR_TID.X ;  /* 0x0000000000037919 */ /* 0x000e620000002100 */
[----:B------:R-:W3:Y:S01]  /*0050*/  LDCU UR7, c[0x0][0x3a0] ;  /* 0x00007400ff0777ac */ /* 0x000ee20008000800 */
[----:B------:R-:W4:Y:S04]  /*0060*/  S2R R7, SR_TID.Z ;  /* 0x0000000000077919 */ /* 0x000f280000002300 */
[----:B------:R-:W0:Y:S08]  /*0070*/  S2UR UR5, SR_CTAID.Y ;  /* 0x00000000000579c3 */ /* 0x000e300000002600 */
[----:B------:R-:W0:Y:S08]  /*0080*/  LDC R2, c[0x0][0x364] ;  /* 0x0000d900ff027b82 */ /* 0x000e300000000800 */
[----:B------:R-:W1:Y:S08]  /*0090*/  S2UR UR4, SR_CTAID.X ;  /* 0x00000000000479c3 */ /* 0x000e700000002500 */
[----:B------:R-:W4:Y:S08]  /*00a0*/  S2UR UR6, SR_CTAID.Z ;  /* 0x00000000000679c3 */ /* 0x000f300000002700 */
[----:B------:R-:W4:Y:S01]  /*00b0*/  LDC R4, c[0x0][0x368] ;  /* 0x0000da00ff047b82 */ /* 0x000f220000000800 */
[----:B0-----:R-:W-:-:S05]  /*00c0*/  IMAD R2, R2, UR5, R5 ;  /* 0x0000000502027c24 */ /* 0x001fca000f8e0205 */
[----:B--2---:R-:W-:Y:S01]  /*00d0*/  ISETP.GE.AND P0, PT, R2, UR9, PT ;  /* 0x0000000902007c0c */ /* 0x004fe2000bf06270 */
[----:B-1----:R-:W-:-:S05]  /*00e0*/  IMAD R0, R0, UR4, R3 ;  /* 0x0000000400007c24 */ /* 0x002fca000f8e0203 */
[----:B------:R-:W-:Y:S01]  /*00f0*/  ISETP.GE.OR P0, PT, R0, UR8, P0 ;  /* 0x0000000800007c0c */ /* 0x000fe20008706670 */
[----:B----4-:R-:W-:-:S05]  /*0100*/  IMAD R3, R4, UR6, R7 ;  /* 0x0000000604037c24 */ /* 0x010fca000f8e0207 */
[----:B---3--:R-:W-:-:S13]  /*0110*/  ISETP.GE.OR P0, PT, R3, UR7, P0 ;  /* 0x0000000703007c0c */ /* 0x008fda0008706670 */
[----:B------:R-:W-:Y:S05]  /*0120*/  @P0 EXIT ;  /* 0x000000000000094d */ /* 0x000fea0003800000 */
[----:B------:R-:W-:Y:S02]  /*0130*/  UIMAD UR4, UR9, UR8, URZ ;  /* 0x00000008090472a4 */ /* 0x000fe4000f8e02ff */
[----:B------:R-:W-:Y:S02]  /*0140*/  IMAD R3, R3, UR9, R2 ;  /* 0x0000000903037c24 */ /* 0x000fe4000f8e0202 */
[----:B------:R-:W-:Y:S02]  /*0150*/  UIMAD UR4, UR4, UR7, URZ ;  /* 0x00000007040472a4 */ /* 0x000fe4000f8e02ff */
[----:B------:R-:W-:-:S05]  /*0160*/  IMAD R9, R3, UR8, R0 ;  /* 0x0000000803097c24 */ /* 0x000fca000f8e0200 */
[----:B------:R-:W-:-:S13]  /*0170*/  ISETP.GE.AND P0, PT, R9, UR4, PT ;  /* 0x0000000409007c0c */ /* 0x000fda000bf06270 */
[----:B------:R-:W-:Y:S05]  /*0180*/  @P0 EXIT ;  /* 0x000000000000094d */ /* 0x000fea0003800000 */
[----:B------:R-:W0:Y:S01]  /*0190*/  LDC.64 R2, c[0x0][0x380] ;  /* 0x0000e000ff027b82 */ /* 0x000e220000000a00 */
[----:B------:R-:W1:Y:S07]  /*01a0*/  LDCU.64 UR4, c[0x0][0x358] ;  /* 0x00006b00ff0477ac */ /* 0x000e6e0008000a00 */
[----:B------:R-:W2:Y:S08]  /*01b0*/  LDC.64 R4, c[0x0][0x388] ;  /* 0x0000e200ff047b82 */ /* 0x000eb00000000a00 */
[----:B------:R-:W3:Y:S01]  /*01c0*/  LDC.64 R6, c[0x0][0x390] ;  /* 0x0000e400ff067b82 */ /* 0x000ee20000000a00 */
[----:B0-----:R-:W-:-:S06]  /*01d0*/  IMAD.WIDE R2, R9, 0x4, R2 ;  /* 0x0000000409027825 */ /* 0x001fcc00078e0202 */
[----:B-1----:R-:W4:Y:S01]  /*01e0*/  LDG.E R2, desc[UR4][R2.64] ;  /* 0x0000000402027981 */ /* 0x002f22000c1e1900 */
[----:B--2---:R-:W-:-:S06]  /*01f0*/  IMAD.WIDE R4, R9, 0x4, R4 ;  /* 0x0000000409047825 */ /* 0x004fcc00078e0204 */
[----:B------:R-:W4:Y:S01]  /*0200*/  LDG.E R5, desc[UR4][R4.64] ;  /* 0x0000000404057981 */ /* 0x000f22000c1e1900 */
[----:B---3--:R-:W-:-:S04]  /*0210*/  IMAD.WIDE R6, R9, 0x4, R6 ;  /* 0x0000000409067825 */ /* 0x008fc800078e0206 */
[----:B----4-:R-:W-:-:S05]  /*0220*/  FADD R9, R2, R5 ;  /* 0x0000000502097221 */ /* 0x010fca0000000000 */
[----:B------:R-:W-:Y:S01]  /*0230*/  STG.E desc[UR4][R6.64], R9 ;  /* 0x0000000906007986 */ /* 0x000fe2000c101904 */
[----:B------:R-:W-:Y:S05]  /*0240*/  EXIT ;  /* 0x000000000000794d */ /* 0x000fea0003800000 */
.L_x_0:
[----:B------:R-:W-:-:S00]  /*0250*/  BRA `(.L_x_0) ;  /* 0xfffffffc00fc7947 */ /* 0x000fc0000383ffff */
[----:B------:R-:W-:-:S00]  /*0260*/  NOP ;  /* 0x0000000000007918 */ /* 0x000fc00000000000 */
        /* <DEDUP_REMOVED lines=9> */
.L_x_2:


//--------------------- .text._Z14vector_add_gpuPfS_S_i --------------------------
	.section	.text._Z14vector_add_gpuPfS_S_i,"ax",@progbits
	.align	128
        .global         _Z14vector_add_gpuPfS_S_i
        .type           _Z14vector_add_gpuPfS_S_i,@function
        .size           _Z14vector_add_gpuPfS_S_i,(.L_x_3 - _Z14vector_add_gpuPfS_S_i)
        .other          _Z14vector_add_gpuPfS_S_i,@"STO_CUDA_ENTRY STV_DEFAULT"
_Z14vector_add_gpuPfS_S_i:
.text._Z14vector_add_gpuPfS_S_i:
[----:B------:R-:W-:Y:S01]  /*0000*/  LDC R1, c[0x0][0x37c] ;  /* 0x0000df00ff017b82 */ /* 0x000fe20000000800 */
[----:B------:R-:W0:Y:S07]  /*0010*/  S2R R0, SR_TID.X ;  /* 0x0000000000007919 */ /* 0x000e2e0000002100 */
[----:B------:R-:W0:Y:S01]  /*0020*/  S2UR UR4, SR_CTAID.X ;  /* 0x00000000000479c3 */ /* 0x000e220000002500 */
[----:B------:R-:W1:Y:S07]  /*0030*/  LDCU UR5, c[0x0][0x398] ;  /* 0x00007300ff0577ac */ /* 0x000e6e0008000800 */
[----:B------:R-:W0:Y:S02]  /*0040*/  LDC R9, c[0x0][0x360] ;  /* 0x0000d800ff097b82 */ /* 0x000e240000000800 */
[----:B0-----:R-:W-:-:S05]  /*0050*/  IMAD R9, R9, UR4, R0 ;  /* 0x0000000409097c24 */ /* 0x001fca000f8e0200 */
[----:B-1----:R-:W-:-:S13]  /*0060*/  ISETP.GE.AND P0, PT, R9, UR5, PT ;  /* 0x0000000509007c0c */ /* 0x002fda000bf06270 */
        /* <DEDUP_REMOVED lines=13> */
.L_x_1:
        /* <DEDUP_REMOVED lines=12> */
.L_x_3:


//--------------------- .nv.shared.reserved.0     --------------------------
	.section	.nv.shared.reserved.0,"aw",@nobits
	.weak		__nv_reservedSMEM_offset_0_alias
	.size		__nv_reservedSMEM_offset_0_alias, 0, 64
	.other		__nv_reservedSMEM_offset_0_alias,@"STO_CUDA_RESERVED_SHARED STV_DEFAULT"
__nv_reservedSMEM_offset_0_alias:
	.zero		0
	.zero		64


//--------------------- .nv.constant0._Z17vector_add_gpu_3dPfS_S_iii --------------------------
	.section	.nv.constant0._Z17vector_add_gpu_3dPfS_S_iii,"a",@progbits
	.sectionflags	@""
	.align	4
.nv.constant0._Z17vector_add_gpu_3dPfS_S_iii:
	.zero		932


//--------------------- .nv.constant0._Z14vector_add_gpuPfS_S_i --------------------------
	.section	.nv.constant0._Z14vector_add_gpuPfS_S_i,"a",@progbits
	.sectionflags	@""
	.align	4
.nv.constant0._Z14vector_add_gpuPfS_S_i:
	.zero		924


//--------------------- SYMBOLS --------------------------

	.type		.nv.reservedSmem.offset0,@object
	.size		.nv.reservedSmem.offset0,0x4
